	.headerflags	@"EF_CUDA_TEXMODE_UNIFIED EF_CUDA_64BIT_ADDRESS EF_CUDA_ACCELERATORS EF_CUDA_SM90 EF_CUDA_VIRTUAL_SM(EF_CUDA_SM90)"
	.elftype	@"ET_EXEC"


//--------------------- .nv.info                  --------------------------
	.section	.nv.info,"",@"SHT_CUDA_INFO"
	.align	4


	//----- nvinfo : EIATTR_REGCOUNT
	.align		4
        /*0000*/ 	.byte	0x04, 0x2f
        /*0002*/ 	.short	(.L_3 - .L_2)
	.align		4
.L_2:
        /*0004*/ 	.word	index@(triton_poi_fused__native_batch_norm_legit_no_training_relu_9)
        /*0008*/ 	.word	0x00000026


	//----- nvinfo : EIATTR_MIN_STACK_SIZE
	.align		4
.L_3:
        /*000c*/ 	.byte	0x04, 0x12
        /*000e*/ 	.short	(.L_5 - .L_4)
	.align		4
.L_4:
        /*0010*/ 	.word	index@(triton_poi_fused__native_batch_norm_legit_no_training_relu_9)
        /*0014*/ 	.word	0x00000000


	//----- nvinfo : EIATTR_FRAME_SIZE
	.align		4
.L_5:
        /*0018*/ 	.byte	0x04, 0x11
        /*001a*/ 	.short	(.L_7 - .L_6)
	.align		4
.L_6:
        /*001c*/ 	.word	index@(triton_poi_fused__native_batch_norm_legit_no_training_relu_9)
        /*0020*/ 	.word	0x00000000


	//----- nvinfo : EIATTR_MIN_STACK_SIZE
	.align		4
.L_7:
        /*0024*/ 	.byte	0x04, 0x12
        /*0026*/ 	.short	(.L_9 - .L_8)
	.align		4
.L_8:
        /*0028*/ 	.word	index@(triton_poi_fused__native_batch_norm_legit_no_training_relu_9)
        /*002c*/ 	.word	0x00000000
.L_9:


//--------------------- .nv.info.triton_poi_fused__native_batch_norm_legit_no_training_relu_9 --------------------------
	.section	.nv.info.triton_poi_fused__native_batch_norm_legit_no_training_relu_9,"",@"SHT_CUDA_INFO"
	.sectionflags	@""
	.align	4


	//----- nvinfo : EIATTR_CUDA_API_VERSION
	.align		4
        /*0000*/ 	.byte	0x04, 0x37
        /*0002*/ 	.short	(.L_11 - .L_10)
.L_10:
        /*0004*/ 	.word	0x0000007c


	//----- nvinfo : EIATTR_KPARAM_INFO
	.align		4
.L_11:
        /*0008*/ 	.byte	0x04, 0x17
        /*000a*/ 	.short	(.L_13 - .L_12)
.L_12:
        /*000c*/ 	.word	0x00000000
        /*0010*/ 	.short	0x0007
        /*0012*/ 	.short	0x0034
        /*0014*/ 	.byte	0x00, 0xf0, 0x11, 0x00


	//----- nvinfo : EIATTR_KPARAM_INFO
	.align		4
.L_13:
        /*0018*/ 	.byte	0x04, 0x17
        /*001a*/ 	.short	(.L_15 - .L_14)
.L_14:
        /*001c*/ 	.word	0x00000000
        /*0020*/ 	.short	0x0006
        /*0022*/ 	.short	0x0030
        /*0024*/ 	.byte	0x00, 0xf0, 0x11, 0x00


	//----- nvinfo : EIATTR_KPARAM_INFO
	.align		4
.L_15:
        /*0028*/ 	.byte	0x04, 0x17
        /*002a*/ 	.short	(.L_17 - .L_16)
.L_16:
        /*002c*/ 	.word	0x00000000
        /*0030*/ 	.short	0x0005
        /*0032*/ 	.short	0x0028
        /*0034*/ 	.byte	0x00, 0xf4, 0x21, 0x00


	//----- nvinfo : EIATTR_KPARAM_INFO
	.align		4
.L_17:
        /*0038*/ 	.byte	0x04, 0x17
        /*003a*/ 	.short	(.L_19 - .L_18)
.L_18:
        /*003c*/ 	.word	0x00000000
        /*0040*/ 	.short	0x0004
        /*0042*/ 	.short	0x0020
        /*0044*/ 	.byte	0x00, 0xf4, 0x21, 0x00


	//----- nvinfo : EIATTR_KPARAM_INFO
	.align		4
.L_19:
        /*0048*/ 	.byte	0x04, 0x17
        /*004a*/ 	.short	(.L_21 - .L_20)
.L_20:
        /*004c*/ 	.word	0x00000000
        /*0050*/ 	.short	0x0003
        /*0052*/ 	.short	0x0018
        /*0054*/ 	.byte	0x00, 0xf4, 0x21, 0x00


	//----- nvinfo : EIATTR_KPARAM_INFO
	.align		4
.L_21:
        /*0058*/ 	.byte	0x04, 0x17
        /*005a*/ 	.short	(.L_23 - .L_22)
.L_22:
        /*005c*/ 	.word	0x00000000
        /*0060*/ 	.short	0x0002
        /*0062*/ 	.short	0x0010
        /*0064*/ 	.byte	0x00, 0xf4, 0x21, 0x00


	//----- nvinfo : EIATTR_KPARAM_INFO
	.align		4
.L_23:
        /*0068*/ 	.byte	0x04, 0x17
        /*006a*/ 	.short	(.L_25 - .L_24)
.L_24:
        /*006c*/ 	.word	0x00000000
        /*0070*/ 	.short	0x0001
        /*0072*/ 	.short	0x0008
        /*0074*/ 	.byte	0x00, 0xf4, 0x21, 0x00


	//----- nvinfo : EIATTR_KPARAM_INFO
	.align		4
.L_25:
        /*0078*/ 	.byte	0x04, 0x17
        /*007a*/ 	.short	(.L_27 - .L_26)
.L_26:
        /*007c*/ 	.word	0x00000000
        /*0080*/ 	.short	0x0000
        /*0082*/ 	.short	0x0000
        /*0084*/ 	.byte	0x00, 0xf4, 0x21, 0x00


	//----- nvinfo : EIATTR_SPARSE_MMA_MASK
	.align		4
.L_27:
        /*0088*/ 	.byte	0x03, 0x50
        /*008a*/ 	.short	0x0000


	//----- nvinfo : EIATTR_MAXREG_COUNT
	.align		4
        /*008c*/ 	.byte	0x03, 0x1b
        /*008e*/ 	.short	0x00ff


	//----- nvinfo : EIATTR_EXIT_INSTR_OFFSETS
	.align		4
        /*0090*/ 	.byte	0x04, 0x1c
        /*0092*/ 	.short	(.L_29 - .L_28)


	//   ....[0]....
.L_28:
        /*0094*/ 	.word	0x00001260


	//   ....[1]....
        /*0098*/ 	.word	0x00001330


	//----- nvinfo : EIATTR_REQNTID
	.align		4
.L_29:
        /*009c*/ 	.byte	0x04, 0x10
        /*009e*/ 	.short	(.L_31 - .L_30)
.L_30:
        /*00a0*/ 	.word	0x00000100
        /*00a4*/ 	.word	0x00000001
        /*00a8*/ 	.word	0x00000001


	//----- nvinfo : EIATTR_CBANK_PARAM_SIZE
	.align		4
.L_31:
        /*00ac*/ 	.byte	0x03, 0x19
        /*00ae*/ 	.short	0x0038


	//----- nvinfo : EIATTR_PARAM_CBANK
	.align		4
        /*00b0*/ 	.byte	0x04, 0x0a
        /*00b2*/ 	.short	(.L_33 - .L_32)
	.align		4
.L_32:
        /*00b4*/ 	.word	index@(.nv.constant0.triton_poi_fused__native_batch_norm_legit_no_training_relu_9)
        /*00b8*/ 	.short	0x0210
        /*00ba*/ 	.short	0x0038


	//----- nvinfo : EIATTR_SW_WAR
	.align		4
.L_33:
        /*00bc*/ 	.byte	0x04, 0x36
        /*00be*/ 	.short	(.L_35 - .L_34)
.L_34:
        /*00c0*/ 	.word	0x00000008
.L_35:


//--------------------- .nv.callgraph             --------------------------
	.section	.nv.callgraph,"",@"SHT_CUDA_CALLGRAPH"
	.align	4
	.sectionentsize	8
	.align		4
        /*0000*/ 	.word	0x00000000
	.align		4
        /*0004*/ 	.word	0xffffffff
	.align		4
        /*0008*/ 	.word	0x00000000
	.align		4
        /*000c*/ 	.word	0xfffffffe
	.align		4
        /*0010*/ 	.word	0x00000000
	.align		4
        /*0014*/ 	.word	0xfffffffd
	.align		4
        /*0018*/ 	.word	0x00000000
	.align		4
        /*001c*/ 	.word	0xfffffffc


//--------------------- .nv.constant4             --------------------------
	.section	.nv.constant4,"a",@progbits
	.align	8
	.align		8
.nv.constant4:
        /*0000*/ 	.dword	_$_str
	.align		8
        /*0008*/ 	.dword	_$_str_$_2


//--------------------- .text.triton_poi_fused__native_batch_norm_legit_no_training_relu_9 --------------------------
	.section	.text.triton_poi_fused__native_batch_norm_legit_no_training_relu_9,"ax",@progbits
	.sectionflags	@"SHF_BARRIERS=1"
	.align	128
        .global         triton_poi_fused__native_batch_norm_legit_no_training_relu_9
        .type           triton_poi_fused__native_batch_norm_legit_no_training_relu_9,@function
        .size           triton_poi_fused__native_batch_norm_legit_no_training_relu_9,(.L_x_1 - triton_poi_fused__native_batch_norm_legit_no_training_relu_9)
        .other          triton_poi_fused__native_batch_norm_legit_no_training_relu_9,@"STO_CUDA_ENTRY STV_DEFAULT"
triton_poi_fused__native_batch_norm_legit_no_training_relu_9:
.text.triton_poi_fused__native_batch_norm_legit_no_training_relu_9:
[----:B------:R-:W0:Y:S01]  /*0000*/  LDC R1, c[0x0][0x28] ;  /* 0x00000a00ff017b82 */ /* 0x000e220000000800 */
[----:B------:R-:W1:Y:S07]  /*0010*/  S2R R24, SR_CTAID.Y ;  /* 0x0000000000187919 */ /* 0x000e6e0000002600 */
[----:B------:R-:W2:Y:S01]  /*0020*/  LDC.64 R30, c[0x0][0x210] ;  /* 0x00008400ff1e7b82 */ /* 0x000ea20000000a00 */
[----:B------:R-:W-:Y:S02]  /*0030*/  CS2R R8, SRZ ;  /* 0x0000000000087805 */ /* 0x000fe4000001ff00 */
[----:B------:R-:W-:Y:S01]  /*0040*/  CS2R R10, SRZ ;  /* 0x00000000000a7805 */ /* 0x000fe2000001ff00 */
[----:B------:R-:W3:Y:S01]  /*0050*/  S2R R14, SR_TID.X ;  /* 0x00000000000e7919 */ /* 0x000ee20000002100 */
[----:B------:R-:W-:Y:S01]  /*0060*/  ULDC.64 UR6, c[0x0][0x208] ;  /* 0x0000820000067ab9 */ /* 0x000fe20000000a00 */
[----:B------:R-:W-:Y:S01]  /*0070*/  CS2R R6, SRZ ;  /* 0x0000000000067805 */ /* 0x000fe2000001ff00 */
[----:B------:R-:W4:Y:S01]  /*0080*/  S2R R0, SR_CTAID.X ;  /* 0x0000000000007919 */ /* 0x000f220000002500 */
[----:B------:R-:W5:Y:S01]  /*0090*/  LDC.64 R26, c[0x0][0x218] ;  /* 0x00008600ff1a7b82 */ /* 0x000f620000000a00 */
[----:B-1----:R-:W-:-:S02]  /*00a0*/  IMAD.SHL.U32 R24, R24, 0x10, RZ ;  /* 0x0000001018187824 */ /* 0x002fc400078e00ff */
[----:B---3--:R-:W-:Y:S01]  /*00b0*/  IMAD.SHL.U32 R19, R14, 0x4, RZ ;  /* 0x000000040e137824 */ /* 0x008fe200078e00ff */
[----:B------:R-:W-:-:S04]  /*00c0*/  SHF.R.U32.HI R3, RZ, 0x2, R14 ;  /* 0x00000002ff037819 */ /* 0x000fc8000001160e */
[----:B------:R-:W-:Y:S02]  /*00d0*/  LOP3.LUT R2, R24, 0xc, R19, 0xf8, !PT ;  /* 0x0000000c18027812 */ /* 0x000fe400078ef813 */
[----:B------:R-:W-:Y:S02]  /*00e0*/  SGXT.U32 R3, R3, 0x6 ;  /* 0x000000060303781a */ /* 0x000fe40000000000 */
[C---:B------:R-:W-:Y:S01]  /*00f0*/  ISETP.GE.AND P0, PT, R2.reuse, 0x180, PT ;  /* 0x000001800200780c */ /* 0x040fe20003f06270 */
[----:B------:R-:W-:Y:S01]  /*0100*/  IMAD.HI R4, R2, 0x2aaaaaab, RZ ;  /* 0x2aaaaaab02047827 */ /* 0x000fe200078e02ff */
[----:B----4-:R-:W-:-:S04]  /*0110*/  PRMT R12, R3, 0x6540, R0 ;  /* 0x00006540030c7816 */ /* 0x010fc80000000000 */
[----:B------:R-:W-:Y:S02]  /*0120*/  SHF.R.U32.HI R5, RZ, 0x1f, R4 ;  /* 0x0000001fff057819 */ /* 0x000fe40000011604 */
[----:B------:R-:W-:Y:S02]  /*0130*/  LOP3.LUT R13, R12, 0x80, RZ, 0xfc, !PT ;  /* 0x000000800c0d7812 */ /* 0x000fe400078efcff */
[----:B------:R-:W-:Y:S02]  /*0140*/  LEA.HI.SX32 R5, R4, R5, 0x1c ;  /* 0x0000000504057211 */ /* 0x000fe400078fe2ff */
[C---:B------:R-:W-:Y:S02]  /*0150*/  LOP3.LUT R4, R12.reuse, 0x40, RZ, 0xfc, !PT ;  /* 0x000000400c047812 */ /* 0x040fe400078efcff */
[----:B------:R-:W-:Y:S01]  /*0160*/  ISETP.LT.AND P1, PT, R12, 0x400, !P0 ;  /* 0x000004000c00780c */ /* 0x000fe20004721270 */
[----:B------:R-:W-:Y:S01]  /*0170*/  IMAD R2, R5, -0x60, R2 ;  /* 0xffffffa005027824 */ /* 0x000fe200078e0202 */
[----:B------:R-:W-:-:S02]  /*0180*/  ISETP.LT.AND P2, PT, R4, 0x400, !P0 ;  /* 0x000004000400780c */ /* 0x000fc40004741270 */
[----:B------:R-:W-:Y:S01]  /*0190*/  ISETP.LT.AND P3, PT, R13, 0x400, !P0 ;  /* 0x000004000d00780c */ /* 0x000fe20004761270 */
[----:B------:R-:W-:Y:S01]  /*01a0*/  IMAD R23, R5, 0x18000, R2 ;  /* 0x0001800005177824 */ /* 0x000fe200078e0202 */
[----:B------:R-:W-:Y:S02]  /*01b0*/  SHF.R.U32.HI R33, RZ, 0x6, R14 ;  /* 0x00000006ff217819 */ /* 0x000fe4000001160e */
[----:B------:R-:W-:Y:S01]  /*01c0*/  CS2R R4, SRZ ;  /* 0x0000000000047805 */ /* 0x000fe2000001ff00 */
[C---:B------:R-:W-:Y:S01]  /*01d0*/  IMAD R23, R12.reuse, 0x60, R23 ;  /* 0x000000600c177824 */ /* 0x040fe200078e0217 */
[----:B------:R-:W-:-:S03]  /*01e0*/  LOP3.LUT R12, R12, 0xc0, RZ, 0xfc, !PT ;  /* 0x000000c00c0c7812 */ /* 0x000fc600078efcff */
[C---:B------:R-:W-:Y:S01]  /*01f0*/  VIADD R21, R23.reuse, 0x1800 ;  /* 0x0000180017157836 */ /* 0x040fe20000000000 */
[----:B------:R-:W-:Y:S01]  /*0200*/  ISETP.LT.AND P4, PT, R12, 0x400, !P0 ;  /* 0x000004000c00780c */ /* 0x000fe20004781270 */
[----:B------:R-:W-:Y:S02]  /*0210*/  VIADD R25, R23, 0x3000 ;  /* 0x0000300017197836 */ /* 0x000fe40000000000 */
[--C-:B--2---:R-:W-:Y:S01]  /*0220*/  IMAD.WIDE R20, R21, 0x4, R30.reuse ;  /* 0x0000000415147825 */ /* 0x104fe200078e021e */
[----:B------:R-:W-:Y:S02]  /*0230*/  CS2R R12, SRZ ;  /* 0x00000000000c7805 */ /* 0x000fe4000001ff00 */
[----:B------:R-:W-:Y:S01]  /*0240*/  CS2R R14, SRZ ;  /* 0x00000000000e7805 */ /* 0x000fe2000001ff00 */
[C-C-:B------:R-:W-:Y:S01]  /*0250*/  IMAD.WIDE R16, R23.reuse, 0x4, R30.reuse ;  /* 0x0000000417107825 */ /* 0x140fe200078e021e */
[----:B------:R1:W2:Y:S03]  /*0260*/  @P2 LDG.E.EL.128 R8, desc[UR6][R20.64] ;  /* 0x0000000614082981 */ /* 0x0002a6000c2e1d00 */
[----:B------:R-:W-:Y:S01]  /*0270*/  VIADD R29, R23, 0x4800 ;  /* 0x00004800171d7836 */ /* 0x000fe20000000000 */
[----:B------:R3:W4:Y:S01]  /*0280*/  @P1 LDG.E.EL.128 R4, desc[UR6][R16.64] ;  /* 0x0000000610041981 */ /* 0x000722000c2e1d00 */
[----:B------:R-:W-:Y:S01]  /*0290*/  IMAD.WIDE R22, R25, 0x4, R30 ;  /* 0x0000000419167825 */ /* 0x000fe200078e021e */
[----:B-1----:R-:W-:-:S04]  /*02a0*/  LOP3.LUT R21, R19, 0xfc, RZ, 0xc0, !PT ;  /* 0x000000fc13157812 */ /* 0x002fc800078ec0ff */
[----:B------:R1:W2:Y:S01]  /*02b0*/  @P3 LDG.E.EL.128 R12, desc[UR6][R22.64] ;  /* 0x00000006160c3981 */ /* 0x0002a2000c2e1d00 */
[----:B------:R-:W-:Y:S02]  /*02c0*/  CS2R R18, SRZ ;  /* 0x0000000000127805 */ /* 0x000fe4000001ff00 */
[----:B------:R-:W-:Y:S02]  /*02d0*/  PRMT R0, R21, 0x6540, R0 ;  /* 0x0000654015007816 */ /* 0x000fe40000000000 */
[----:B---3--:R-:W-:Y:S02]  /*02e0*/  CS2R R16, SRZ ;  /* 0x0000000000107805 */ /* 0x008fe4000001ff00 */
[----:B------:R-:W-:Y:S01]  /*02f0*/  CS2R R20, SRZ ;  /* 0x0000000000147805 */ /* 0x000fe2000001ff00 */
[----:B------:R-:W-:Y:S02]  /*0300*/  IMAD.WIDE R30, R29, 0x4, R30 ;  /* 0x000000041d1e7825 */ /* 0x000fe400078e021e */
[----:B------:R-:W3:Y:S01]  /*0310*/  LDC.64 R28, c[0x0][0x220] ;  /* 0x00008800ff1c7b82 */ /* 0x000ee20000000a00 */
[----:B-1----:R-:W-:Y:S01]  /*0320*/  CS2R R22, SRZ ;  /* 0x0000000000167805 */ /* 0x002fe2000001ff00 */
[C---:B-----5:R-:W-:Y:S01]  /*0330*/  IMAD.WIDE R26, R2.reuse, 0x4, R26 ;  /* 0x00000004021a7825 */ /* 0x060fe200078e021a */
[----:B------:R1:W5:Y:S04]  /*0340*/  @P4 LDG.E.EL.128 R16, desc[UR6][R30.64] ;  /* 0x000000061e104981 */ /* 0x000368000c2e1d00 */
[----:B------:R-:W4:Y:S01]  /*0350*/  @!P0 LDG.E.EL.128 R20, desc[UR6][R26.64] ;  /* 0x000000061a148981 */ /* 0x000f22000c2e1d00 */
[----:B-1----:R-:W1:Y:S01]  /*0360*/  LDC.64 R30, c[0x0][0x228] ;  /* 0x00008a00ff1e7b82 */ /* 0x002e620000000a00 */
[----:B---3--:R-:W-:-:S04]  /*0370*/  IMAD.WIDE R28, R2, 0x4, R28 ;  /* 0x00000004021c7825 */ /* 0x008fc800078e021c */
[C---:B----4-:R-:W-:Y:S01]  /*0380*/  FADD R4, -R20.reuse, R4 ;  /* 0x0000000414047221 */ /* 0x050fe20000000100 */
[C---:B--2---:R-:W-:Y:S01]  /*0390*/  FADD R25, -R20.reuse, R8 ;  /* 0x0000000814197221 */ /* 0x044fe20000000100 */
[C---:B------:R-:W-:Y:S01]  /*03a0*/  FADD R12, -R20.reuse, R12 ;  /* 0x0000000c140c7221 */ /* 0x040fe20000000100 */
[----:B-----5:R-:W-:Y:S01]  /*03b0*/  FADD R16, -R20, R16 ;  /* 0x0000001014107221 */ /* 0x020fe20000000100 */
[C---:B------:R-:W-:Y:S01]  /*03c0*/  FADD R5, -R21.reuse, R5 ;  /* 0x0000000515057221 */ /* 0x040fe20000000100 */
[C---:B------:R-:W-:Y:S01]  /*03d0*/  FADD R20, -R21.reuse, R9 ;  /* 0x0000000915147221 */ /* 0x040fe20000000100 */
[C---:B------:R-:W-:Y:S01]  /*03e0*/  FADD R13, -R21.reuse, R13 ;  /* 0x0000000d150d7221 */ /* 0x040fe20000000100 */
[----:B------:R-:W-:Y:S01]  /*03f0*/  FADD R17, -R21, R17 ;  /* 0x0000001115117221 */ /* 0x000fe20000000100 */
[----:B------:R-:W-:Y:S01]  /*0400*/  FADD R21, -R22, R10 ;  /* 0x0000000a16157221 */ /* 0x000fe20000000100 */
[----:B------:R-:W-:Y:S01]  /*0410*/  FADD R26, -R23, R11 ;  /* 0x0000000b171a7221 */ /* 0x000fe20000000100 */
[----:B------:R-:W-:-:S02]  /*0420*/  CS2R R8, SRZ ;  /* 0x0000000000087805 */ /* 0x000fc4000001ff00 */
[----:B------:R-:W-:-:S06]  /*0430*/  CS2R R10, SRZ ;  /* 0x00000000000a7805 */ /* 0x000fcc000001ff00 */
[----:B------:R-:W2:Y:S01]  /*0440*/  @!P0 LDG.E.EL.128 R8, desc[UR6][R28.64] ;  /* 0x000000061c088981 */ /* 0x000ea2000c2e1d00 */
[C---:B------:R-:W-:Y:S01]  /*0450*/  FADD R6, -R22.reuse, R6 ;  /* 0x0000000616067221 */ /* 0x040fe20000000100 */
[C---:B------:R-:W-:Y:S01]  /*0460*/  FADD R14, -R22.reuse, R14 ;  /* 0x0000000e160e7221 */ /* 0x040fe20000000100 */
[----:B------:R-:W-:Y:S01]  /*0470*/  FADD R22, -R22, R18 ;  /* 0x0000001216167221 */ /* 0x000fe20000000100 */
[C---:B------:R-:W-:Y:S01]  /*0480*/  FADD R7, -R23.reuse, R7 ;  /* 0x0000000717077221 */ /* 0x040fe20000000100 */
[C---:B------:R-:W-:Y:S01]  /*0490*/  FADD R18, -R23.reuse, R15 ;  /* 0x0000000f17127221 */ /* 0x040fe20000000100 */
[----:B------:R-:W-:Y:S01]  /*04a0*/  FADD R23, -R23, R19 ;  /* 0x0000001317177221 */ /* 0x000fe20000000100 */
[C---:B-1----:R-:W-:Y:S02]  /*04b0*/  IMAD.WIDE R34, R2.reuse, 0x4, R30 ;  /* 0x0000000402227825 */ /* 0x042fe400078e021e */
[----:B------:R-:W1:Y:S02]  /*04c0*/  LDC.64 R30, c[0x0][0x230] ;  /* 0x00008c00ff1e7b82 */ /* 0x000e640000000a00 */
[----:B-1----:R-:W-:-:S04]  /*04d0*/  IMAD.WIDE R30, R2, 0x4, R30 ;  /* 0x00000004021e7825 */ /* 0x002fc800078e021e */
[----:B--2---:R-:W-:-:S04]  /*04e0*/  FADD R8, R8, 9.9999997473787516356e-06 ;  /* 0x3727c5ac08087421 */ /* 0x004fc80000000000 */
[----:B------:R-:W1:Y:S01]  /*04f0*/  MUFU.SQRT R19, R8 ;  /* 0x0000000800137308 */ /* 0x000e620000002000 */
[----:B------:R-:W-:Y:S01]  /*0500*/  FADD R11, R11, 9.9999997473787516356e-06 ;  /* 0x3727c5ac0b0b7421 */ /* 0x000fe20000000000 */
[----:B------:R-:W-:Y:S01]  /*0510*/  FADD R27, R9, 9.9999997473787516356e-06 ;  /* 0x3727c5ac091b7421 */ /* 0x000fe20000000000 */
[----:B------:R-:W-:-:S05]  /*0520*/  FADD R10, R10, 9.9999997473787516356e-06 ;  /* 0x3727c5ac0a0a7421 */ /* 0x000fca0000000000 */
[----:B------:R-:W2:Y:S01]  /*0530*/  MUFU.SQRT R11, R11 ;  /* 0x0000000b000b7308 */ /* 0x000ea20000002000 */
[----:B-1----:R-:W-:-:S07]  /*0540*/  FSETP.GT.AND P6, PT, R19, 8.50705917302346158658e+37, PT ;  /* 0x7e8000001300780b */ /* 0x002fce0003fc4000 */
[----:B------:R1:W3:Y:S01]  /*0550*/  MUFU.SQRT R9, R10 ;  /* 0x0000000a00097308 */ /* 0x0002e20000002000 */
[----:B------:R-:W-:Y:S01]  /*0560*/  FSETP.GEU.AND P1, PT, R19, 1.175494350822287508e-38, PT ;  /* 0x008000001300780b */ /* 0x000fe20003f2e000 */
[----:B------:R-:W-:-:S06]  /*0570*/  IMAD.MOV.U32 R8, RZ, RZ, 0x3e800000 ;  /* 0x3e800000ff087424 */ /* 0x000fcc00078e00ff */
[----:B------:R-:W4:Y:S01]  /*0580*/  MUFU.SQRT R27, R27 ;  /* 0x0000001b001b7308 */ /* 0x000f220000002000 */
[----:B-1----:R-:W-:Y:S01]  /*0590*/  FSEL R10, R8, 1, P6 ;  /* 0x3f800000080a7808 */ /* 0x002fe20003000000 */
[----:B------:R-:W-:Y:S01]  /*05a0*/  @P6 FMUL R19, R19, 0.25 ;  /* 0x3e80000013136820 */ /* 0x000fe20000400000 */
[----:B--2---:R-:W-:-:S03]  /*05b0*/  FSETP.GT.AND P6, PT, R11, 8.50705917302346158658e+37, PT ;  /* 0x7e8000000b00780b */ /* 0x004fc60003fc4000 */
[----:B------:R-:W-:Y:S01]  /*05c0*/  @!P1 FMUL R10, R10, 16777216 ;  /* 0x4b8000000a0a9820 */ /* 0x000fe20000400000 */
[----:B---3--:R-:W-:Y:S01]  /*05d0*/  FSETP.GT.AND P4, PT, R9, 8.50705917302346158658e+37, PT ;  /* 0x7e8000000900780b */ /* 0x008fe20003f84000 */
[----:B------:R-:W-:Y:S01]  /*05e0*/  @!P1 FMUL R19, R19, 16777216 ;  /* 0x4b80000013139820 */ /* 0x000fe20000400000 */
[----:B------:R-:W-:Y:S02]  /*05f0*/  FSETP.GEU.AND P1, PT, R11, 1.175494350822287508e-38, PT ;  /* 0x008000000b00780b */ /* 0x000fe40003f2e000 */
[----:B------:R-:W-:Y:S02]  /*0600*/  FSETP.GEU.AND P5, PT, R9, 1.175494350822287508e-38, PT ;  /* 0x008000000900780b */ /* 0x000fe40003fae000 */
[C---:B----4-:R-:W-:Y:S02]  /*0610*/  FSETP.GT.AND P2, PT, R27.reuse, 8.50705917302346158658e+37, PT ;  /* 0x7e8000001b00780b */ /* 0x050fe40003f44000 */
[----:B------:R-:W-:Y:S01]  /*0620*/  FSETP.GEU.AND P3, PT, R27, 1.175494350822287508e-38, PT ;  /* 0x008000001b00780b */ /* 0x000fe20003f6e000 */
[----:B------:R-:W1:Y:S01]  /*0630*/  MUFU.RCP R15, R19 ;  /* 0x00000013000f7308 */ /* 0x000e620000001000 */
[----:B------:R-:W-:-:S03]  /*0640*/  @P6 FMUL R11, R11, 0.25 ;  /* 0x3e8000000b0b6820 */ /* 0x000fc60000400000 */
[----:B------:R-:W-:Y:S02]  /*0650*/  @P4 FMUL R9, R9, 0.25 ;  /* 0x3e80000009094820 */ /* 0x000fe40000400000 */
[----:B------:R-:W-:Y:S02]  /*0660*/  @!P1 FMUL R11, R11, 16777216 ;  /* 0x4b8000000b0b9820 */ /* 0x000fe40000400000 */
[----:B------:R-:W-:Y:S02]  /*0670*/  @!P5 FMUL R9, R9, 16777216 ;  /* 0x4b8000000909d820 */ /* 0x000fe40000400000 */
[----:B------:R-:W-:Y:S02]  /*0680*/  @P2 FMUL R27, R27, 0.25 ;  /* 0x3e8000001b1b2820 */ /* 0x000fe40000400000 */
[----:B------:R-:W2:Y:S02]  /*0690*/  MUFU.RCP R11, R11 ;  /* 0x0000000b000b7308 */ /* 0x000ea40000001000 */
[----:B------:R-:W-:Y:S01]  /*06a0*/  @!P3 FMUL R27, R27, 16777216 ;  /* 0x4b8000001b1bb820 */ /* 0x000fe20000400000 */
[----:B-1----:R-:W-:Y:S01]  /*06b0*/  FMUL R15, R15, R10 ;  /* 0x0000000a0f0f7220 */ /* 0x002fe20000400000 */
[----:B------:R-:W-:-:S04]  /*06c0*/  FSEL R29, R8, 1, P2 ;  /* 0x3f800000081d7808 */ /* 0x000fc80001000000 */
[----:B------:R2:W1:Y:S01]  /*06d0*/  MUFU.RCP R19, R9 ;  /* 0x0000000900137308 */ /* 0x0004620000001000 */
[C---:B------:R-:W-:Y:S02]  /*06e0*/  FSEL R10, R8.reuse, 1, P4 ;  /* 0x3f800000080a7808 */ /* 0x040fe40002000000 */
[----:B------:R-:W-:-:S05]  /*06f0*/  FSEL R8, R8, 1, P6 ;  /* 0x3f80000008087808 */ /* 0x000fca0003000000 */
[----:B------:R-:W3:Y:S01]  /*0700*/  MUFU.RCP R32, R27 ;  /* 0x0000001b00207308 */ /* 0x000ee20000001000 */
[----:B------:R-:W-:Y:S01]  /*0710*/  @!P1 FMUL R8, R8, 16777216 ;  /* 0x4b80000008089820 */ /* 0x000fe20000400000 */
[----:B------:R-:W-:Y:S01]  /*0720*/  @!P5 FMUL R10, R10, 16777216 ;  /* 0x4b8000000a0ad820 */ /* 0x000fe20000400000 */
[----:B------:R-:W-:Y:S02]  /*0730*/  @!P3 FMUL R29, R29, 16777216 ;  /* 0x4b8000001d1db820 */ /* 0x000fe40000400000 */
[----:B--2---:R-:W-:Y:S01]  /*0740*/  FMUL R9, R11, R8 ;  /* 0x000000080b097220 */ /* 0x004fe20000400000 */
[----:B-1----:R-:W-:-:S03]  /*0750*/  FMUL R19, R19, R10 ;  /* 0x0000000a13137220 */ /* 0x002fc60000400000 */
[C---:B------:R-:W-:Y:S01]  /*0760*/  FMUL R8, R9.reuse, R26 ;  /* 0x0000001a09087220 */ /* 0x040fe20000400000 */
[C---:B------:R-:W-:Y:S01]  /*0770*/  FMUL R10, R9.reuse, R23 ;  /* 0x00000017090a7220 */ /* 0x040fe20000400000 */
[C---:B------:R-:W-:Y:S01]  /*0780*/  FMUL R18, R9.reuse, R18 ;  /* 0x0000001209127220 */ /* 0x040fe20000400000 */
[----:B------:R-:W-:Y:S01]  /*0790*/  FMUL R26, R9, R7 ;  /* 0x00000007091a7220 */ /* 0x000fe20000400000 */
[----:B---3--:R-:W-:Y:S01]  /*07a0*/  FMUL R32, R32, R29 ;  /* 0x0000001d20207220 */ /* 0x008fe20000400000 */
[C---:B------:R-:W-:Y:S01]  /*07b0*/  FMUL R9, R19.reuse, R22 ;  /* 0x0000001613097220 */ /* 0x040fe20000400000 */
[C---:B------:R-:W-:Y:S01]  /*07c0*/  FMUL R11, R19.reuse, R14 ;  /* 0x0000000e130b7220 */ /* 0x040fe20000400000 */
[C---:B------:R-:W-:Y:S01]  /*07d0*/  FMUL R21, R19.reuse, R21 ;  /* 0x0000001513157220 */ /* 0x040fe20000400000 */
[C---:B------:R-:W-:Y:S01]  /*07e0*/  FMUL R22, R32.reuse, R17 ;  /* 0x0000001120167220 */ /* 0x040fe20000400000 */
[C---:B------:R-:W-:Y:S01]  /*07f0*/  FMUL R28, R32.reuse, R13 ;  /* 0x0000000d201c7220 */ /* 0x040fe20000400000 */
[C---:B------:R-:W-:Y:S01]  /*0800*/  FMUL R20, R32.reuse, R20 ;  /* 0x0000001420147220 */ /* 0x040fe20000400000 */
[----:B------:R-:W-:Y:S01]  /*0810*/  FMUL R19, R19, R6 ;  /* 0x0000000613137220 */ /* 0x000fe20000400000 */
[----:B------:R-:W-:Y:S01]  /*0820*/  FMUL R32, R32, R5 ;  /* 0x0000000520207220 */ /* 0x000fe20000400000 */
[C---:B------:R-:W-:Y:S01]  /*0830*/  FMUL R17, R15.reuse, R16 ;  /* 0x000000100f117220 */ /* 0x040fe20000400000 */
[C---:B------:R-:W-:Y:S01]  /*0840*/  FMUL R23, R15.reuse, R12 ;  /* 0x0000000c0f177220 */ /* 0x040fe20000400000 */
[C---:B------:R-:W-:Y:S01]  /*0850*/  FMUL R25, R15.reuse, R25 ;  /* 0x000000190f197220 */ /* 0x040fe20000400000 */
[----:B------:R-:W-:Y:S01]  /*0860*/  FMUL R27, R15, R4 ;  /* 0x000000040f1b7220 */ /* 0x000fe20000400000 */
[----:B------:R-:W-:-:S02]  /*0870*/  CS2R R4, SRZ ;  /* 0x0000000000047805 */ /* 0x000fc4000001ff00 */
[----:B------:R-:W-:Y:S02]  /*0880*/  CS2R R6, SRZ ;  /* 0x0000000000067805 */ /* 0x000fe4000001ff00 */
[----:B------:R-:W-:Y:S02]  /*0890*/  CS2R R12, SRZ ;  /* 0x00000000000c7805 */ /* 0x000fe4000001ff00 */
[----:B------:R-:W-:Y:S02]  /*08a0*/  CS2R R14, SRZ ;  /* 0x00000000000e7805 */ /* 0x000fe4000001ff00 */
[----:B------:R-:W2:Y:S04]  /*08b0*/  @!P0 LDG.E.EL.128 R4, desc[UR6][R34.64] ;  /* 0x0000000622048981 */ /* 0x000ea8000c2e1d00 */
[----:B------:R-:W2:Y:S01]  /*08c0*/  @!P0 LDG.E.EL.128 R12, desc[UR6][R30.64] ;  /* 0x000000061e0c8981 */ /* 0x000ea2000c2e1d00 */
[----:B------:R-:W1:Y:S01]  /*08d0*/  S2R R2, SR_TID.X ;  /* 0x0000000000027919 */ /* 0x000e620000002100 */
[----:B------:R-:W3:Y:S01]  /*08e0*/  S2UR UR5, SR_CgaCtaId ;  /* 0x00000000000579c3 */ /* 0x000ee20000008800 */
[----:B------:R-:W-:-:S02]  /*08f0*/  UMOV UR4, 0x400 ;  /* 0x0000040000047882 */ /* 0x000fc40000000000 */
[----:B---3--:R-:W-:Y:S01]  /*0900*/  UPRMT UR4, UR5, 0x654, UR4 ;  /* 0x0000065405047896 */ /* 0x008fe20008000004 */
[----:B------:R-:W-:-:S04]  /*0910*/  SGXT.U32 R33, R33, 0x2 ;  /* 0x000000022121781a */ /* 0x000fc80000000000 */
[----:B------:R-:W-:Y:S01]  /*0920*/  LOP3.LUT R24, R33, R24, RZ, 0xfc, !PT ;  /* 0x0000001821187212 */ /* 0x000fe200078efcff */
[-CC-:B--2---:R-:W-:Y:S01]  /*0930*/  FFMA R27, R27, R4.reuse, R12.reuse ;  /* 0x000000041b1b7223 */ /* 0x184fe2000000000c */
[-CC-:B------:R-:W-:Y:S01]  /*0940*/  FFMA R25, R25, R4.reuse, R12.reuse ;  /* 0x0000000419197223 */ /* 0x180fe2000000000c */
[-CC-:B------:R-:W-:Y:S01]  /*0950*/  FFMA R23, R23, R4.reuse, R12.reuse ;  /* 0x0000000417177223 */ /* 0x180fe2000000000c */
[----:B------:R-:W-:Y:S01]  /*0960*/  FFMA R17, R17, R4, R12 ;  /* 0x0000000411117223 */ /* 0x000fe2000000000c */
[----:B-1----:R-:W-:Y:S02]  /*0970*/  IMAD.SHL.U32 R4, R2, 0x400, RZ ;  /* 0x0000040002047824 */ /* 0x002fe400078e00ff */
[-CC-:B------:R-:W-:Y:S01]  /*0980*/  FFMA R19, R19, R6.reuse, R14.reuse ;  /* 0x0000000613137223 */ /* 0x180fe2000000000e */
[-CC-:B------:R-:W-:Y:S02]  /*0990*/  FFMA R21, R21, R6.reuse, R14.reuse ;  /* 0x0000000615157223 */ /* 0x180fe4000000000e */
[----:B------:R-:W-:Y:S01]  /*09a0*/  LOP3.LUT R4, R4, 0xc00, RZ, 0xc0, !PT ;  /* 0x00000c0004047812 */ /* 0x000fe200078ec0ff */
[-CC-:B------:R-:W-:Y:S01]  /*09b0*/  FFMA R11, R11, R6.reuse, R14.reuse ;  /* 0x000000060b0b7223 */ /* 0x180fe2000000000e */
[----:B------:R-:W-:Y:S01]  /*09c0*/  FFMA R9, R9, R6, R14 ;  /* 0x0000000609097223 */ /* 0x000fe2000000000e */
[--C-:B------:R-:W-:Y:S01]  /*09d0*/  FFMA R26, R26, R7, R15.reuse ;  /* 0x000000071a1a7223 */ /* 0x100fe2000000000f */
[----:B------:R-:W-:Y:S01]  /*09e0*/  LOP3.LUT R6, R4, R3, RZ, 0xfc, !PT ;  /* 0x0000000304067212 */ /* 0x000fe200078efcff */
[-CC-:B------:R-:W-:Y:S01]  /*09f0*/  FFMA R8, R8, R7.reuse, R15.reuse ;  /* 0x0000000708087223 */ /* 0x180fe2000000000f */
[-CC-:B------:R-:W-:Y:S01]  /*0a00*/  FFMA R18, R18, R7.reuse, R15.reuse ;  /* 0x0000000712127223 */ /* 0x180fe2000000000f */
[----:B------:R-:W-:Y:S01]  /*0a10*/  FFMA R10, R10, R7, R15 ;  /* 0x000000070a0a7223 */ /* 0x000fe2000000000f */
[----:B------:R-:W-:Y:S01]  /*0a20*/  LOP3.LUT R3, R4, 0x100, RZ, 0xfc, !PT ;  /* 0x0000010004037812 */ /* 0x000fe200078efcff */
[-CC-:B------:R-:W-:Y:S01]  /*0a30*/  FFMA R32, R32, R5.reuse, R13.reuse ;  /* 0x0000000520207223 */ /* 0x180fe2000000000d */
[----:B------:R-:W-:Y:S01]  /*0a40*/  LOP3.LUT R7, R4, 0x200, RZ, 0xfc, !PT ;  /* 0x0000020004077812 */ /* 0x000fe200078efcff */
[-CC-:B------:R-:W-:Y:S01]  /*0a50*/  FFMA R20, R20, R5.reuse, R13.reuse ;  /* 0x0000000514147223 */ /* 0x180fe2000000000d */
[-CC-:B------:R-:W-:Y:S01]  /*0a60*/  FFMA R28, R28, R5.reuse, R13.reuse ;  /* 0x000000051c1c7223 */ /* 0x180fe2000000000d */
[----:B------:R-:W-:Y:S01]  /*0a70*/  FFMA R22, R22, R5, R13 ;  /* 0x0000000516167223 */ /* 0x000fe2000000000d */
[----:B------:R-:W-:-:S02]  /*0a80*/  LEA.HI R5, R4, UR4, RZ, 0x1a ;  /* 0x0000000404057c11 */ /* 0x000fc4000f8fd0ff */
[----:B------:R-:W-:Y:S02]  /*0a90*/  LOP3.LUT R4, R4, 0x300, RZ, 0xfc, !PT ;  /* 0x0000030004047812 */ /* 0x000fe400078efcff */
[----:B------:R-:W-:Y:S02]  /*0aa0*/  LEA.HI R3, R3, UR4, RZ, 0x1a ;  /* 0x0000000403037c11 */ /* 0x000fe4000f8fd0ff */
[----:B------:R-:W-:Y:S02]  /*0ab0*/  LEA.HI R7, R7, UR4, RZ, 0x1a ;  /* 0x0000000407077c11 */ /* 0x000fe4000f8fd0ff */
[----:B------:R-:W-:Y:S02]  /*0ac0*/  FSETP.GEU.AND P0, PT, R32, RZ, PT ;  /* 0x000000ff2000720b */ /* 0x000fe40003f0e000 */
[----:B------:R-:W-:Y:S01]  /*0ad0*/  LEA.HI R13, R4, UR4, RZ, 0x1a ;  /* 0x00000004040d7c11 */ /* 0x000fe2000f8fd0ff */
[C---:B------:R-:W-:Y:S01]  /*0ae0*/  IMAD R4, R6.reuse, 0x4, R3 ;  /* 0x0000000406047824 */ /* 0x040fe200078e0203 */
[----:B------:R-:W-:Y:S01]  /*0af0*/  FSETP.GEU.AND P2, PT, R27, RZ, PT ;  /* 0x000000ff1b00720b */ /* 0x000fe20003f4e000 */
[----:B------:R-:W-:Y:S01]  /*0b00*/  IMAD R3, R6, 0x4, R7 ;  /* 0x0000000406037824 */ /* 0x000fe200078e0207 */
[----:B------:R-:W-:-:S02]  /*0b10*/  FSETP.GEU.AND P1, PT, R19, RZ, PT ;  /* 0x000000ff1300720b */ /* 0x000fc40003f2e000 */
[----:B------:R-:W-:Y:S02]  /*0b20*/  FSEL R7, R32, RZ, P0 ;  /* 0x000000ff20077208 */ /* 0x000fe40000000000 */
[----:B------:R-:W-:Y:S01]  /*0b30*/  FSETP.GEU.AND P0, PT, R26, RZ, PT ;  /* 0x000000ff1a00720b */ /* 0x000fe20003f0e000 */
[C---:B------:R-:W-:Y:S01]  /*0b40*/  IMAD R5, R6.reuse, 0x4, R5 ;  /* 0x0000000406057824 */ /* 0x040fe200078e0205 */
[----:B------:R-:W-:Y:S01]  /*0b50*/  FSEL R12, R27, RZ, P2 ;  /* 0x000000ff1b0c7208 */ /* 0x000fe20001000000 */
[----:B------:R-:W-:Y:S01]  /*0b60*/  IMAD R6, R6, 0x4, R13 ;  /* 0x0000000406067824 */ /* 0x000fe200078e020d */
[----:B------:R-:W-:Y:S02]  /*0b70*/  FSEL R14, R19, RZ, P1 ;  /* 0x000000ff130e7208 */ /* 0x000fe40000800000 */
[----:B------:R-:W-:Y:S02]  /*0b80*/  FSETP.GEU.AND P1, PT, R25, RZ, PT ;  /* 0x000000ff1900720b */ /* 0x000fe40003f2e000 */
[----:B------:R-:W-:-:S02]  /*0b90*/  FSEL R13, R26, RZ, P0 ;  /* 0x000000ff1a0d7208 */ /* 0x000fc40000000000 */
[----:B------:R-:W-:Y:S01]  /*0ba0*/  FSETP.GEU.AND P0, PT, R21, RZ, PT ;  /* 0x000000ff1500720b */ /* 0x000fe20003f0e000 */
[----:B------:R1:W-:Y:S01]  /*0bb0*/  STS [R5], R12 ;  /* 0x0000000c05007388 */ /* 0x0003e20000000800 */
[----:B------:R-:W-:Y:S02]  /*0bc0*/  FSEL R16, R25, RZ, P1 ;  /* 0x000000ff19107208 */ /* 0x000fe40000800000 */
[----:B------:R-:W-:Y:S02]  /*0bd0*/  FSETP.GEU.AND P2, PT, R20, RZ, PT ;  /* 0x000000ff1400720b */ /* 0x000fe40003f4e000 */
[----:B------:R-:W-:Y:S01]  /*0be0*/  FSETP.GEU.AND P1, PT, R8, RZ, PT ;  /* 0x000000ff0800720b */ /* 0x000fe20003f2e000 */
[----:B------:R2:W-:Y:S01]  /*0bf0*/  STS [R4+0x400], R7 ;  /* 0x0004000704007388 */ /* 0x0005e20000000800 */
[----:B-1----:R-:W-:Y:S02]  /*0c00*/  FSEL R12, R21, RZ, P0 ;  /* 0x000000ff150c7208 */ /* 0x002fe40000000000 */
[----:B------:R-:W-:-:S02]  /*0c10*/  FSETP.GEU.AND P0, PT, R23, RZ, PT ;  /* 0x000000ff1700720b */ /* 0x000fc40003f0e000 */
[----:B------:R-:W-:Y:S02]  /*0c20*/  FSEL R15, R20, RZ, P2 ;  /* 0x000000ff140f7208 */ /* 0x000fe40001000000 */
[----:B--2---:R-:W-:Y:S02]  /*0c30*/  FSEL R7, R8, RZ, P1 ;  /* 0x000000ff08077208 */ /* 0x004fe40000800000 */
[----:B------:R-:W-:Y:S02]  /*0c40*/  FSETP.GEU.AND P1, PT, R28, RZ, PT ;  /* 0x000000ff1c00720b */ /* 0x000fe40003f2e000 */
[----:B------:R-:W-:Y:S02]  /*0c50*/  FSEL R8, R23, RZ, P0 ;  /* 0x000000ff17087208 */ /* 0x000fe40000000000 */
[----:B------:R-:W-:Y:S01]  /*0c60*/  FSETP.GEU.AND P2, PT, R11, RZ, PT ;  /* 0x000000ff0b00720b */ /* 0x000fe20003f4e000 */
[----:B------:R1:W-:Y:S01]  /*0c70*/  STS [R3+0x800], R14 ;  /* 0x0008000e03007388 */ /* 0x0003e20000000800 */
[----:B------:R-:W-:-:S03]  /*0c80*/  FSETP.GEU.AND P0, PT, R18, RZ, PT ;  /* 0x000000ff1200720b */ /* 0x000fc60003f0e000 */
[----:B------:R2:W-:Y:S04]  /*0c90*/  STS [R6+0xc00], R13 ;  /* 0x000c000d06007388 */ /* 0x0005e80000000800 */
[----:B------:R-:W-:Y:S01]  /*0ca0*/  STS [R5+0x100], R16 ;  /* 0x0001001005007388 */ /* 0x000fe20000000800 */
[----:B-1----:R-:W-:Y:S02]  /*0cb0*/  FSEL R14, R11, RZ, P2 ;  /* 0x000000ff0b0e7208 */ /* 0x002fe40001000000 */
[----:B------:R-:W-:Y:S02]  /*0cc0*/  FSEL R11, R18, RZ, P0 ;  /* 0x000000ff120b7208 */ /* 0x000fe40000000000 */
[----:B--2---:R-:W-:Y:S02]  /*0cd0*/  FSEL R13, R28, RZ, P1 ;  /* 0x000000ff1c0d7208 */ /* 0x004fe40000800000 */
[----:B------:R-:W-:Y:S01]  /*0ce0*/  FSETP.GEU.AND P1, PT, R17, RZ, PT ;  /* 0x000000ff1100720b */ /* 0x000fe20003f2e000 */
[----:B------:R-:W-:Y:S01]  /*0cf0*/  STS [R4+0x500], R15 ;  /* 0x0005000f04007388 */ /* 0x000fe20000000800 */
[----:B------:R-:W-:-:S03]  /*0d00*/  FSETP.GEU.AND P0, PT, R22, RZ, PT ;  /* 0x000000ff1600720b */ /* 0x000fc60003f0e000 */
[----:B------:R1:W-:Y:S04]  /*0d10*/  STS [R3+0x900], R12 ;  /* 0x0009000c03007388 */ /* 0x0003e80000000800 */
[----:B------:R2:W-:Y:S01]  /*0d20*/  STS [R6+0xd00], R7 ;  /* 0x000d000706007388 */ /* 0x0005e20000000800 */
[----:B------:R-:W-:Y:S01]  /*0d30*/  IMAD.SHL.U32 R18, R2, 0x4, RZ ;  /* 0x0000000402127824 */ /* 0x000fe200078e00ff */
[----:B-1----:R-:W-:Y:S02]  /*0d40*/  FSEL R12, R17, RZ, P1 ;  /* 0x000000ff110c7208 */ /* 0x002fe40000800000 */
[----:B------:R-:W-:Y:S02]  /*0d50*/  FSETP.GEU.AND P1, PT, R9, RZ, PT ;  /* 0x000000ff0900720b */ /* 0x000fe40003f2e000 */
[----:B--2---:R-:W-:-:S02]  /*0d60*/  FSEL R7, R22, RZ, P0 ;  /* 0x000000ff16077208 */ /* 0x004fc40000000000 */
[C---:B------:R-:W-:Y:S01]  /*0d70*/  FSETP.GEU.AND P0, PT, R10.reuse, RZ, PT ;  /* 0x000000ff0a00720b */ /* 0x040fe20003f0e000 */
[----:B------:R1:W-:Y:S01]  /*0d80*/  STS [R5+0x200], R8 ;  /* 0x0002000805007388 */ /* 0x0003e20000000800 */
[----:B------:R-:W-:Y:S02]  /*0d90*/  FSEL R2, R9, RZ, P1 ;  /* 0x000000ff09027208 */ /* 0x000fe40000800000 */
[----:B------:R-:W-:Y:S01]  /*0da0*/  FSEL R9, R10, RZ, P0 ;  /* 0x000000ff0a097208 */ /* 0x000fe20000000000 */
[----:B------:R2:W-:Y:S04]  /*0db0*/  STS [R4+0x600], R13 ;  /* 0x0006000d04007388 */ /* 0x0005e80000000800 */
[----:B------:R-:W-:Y:S04]  /*0dc0*/  STS [R3+0xa00], R14 ;  /* 0x000a000e03007388 */ /* 0x000fe80000000800 */
[----:B------:R-:W-:Y:S01]  /*0dd0*/  STS [R6+0xe00], R11 ;  /* 0x000e000b06007388 */ /* 0x000fe20000000800 */
[----:B------:R-:W-:-:S03]  /*0de0*/  LOP3.LUT R16, R18, 0x3fc, RZ, 0xc0, !PT ;  /* 0x000003fc12107812 */ /* 0x000fc600078ec0ff */
[----:B------:R3:W-:Y:S04]  /*0df0*/  STS [R5+0x300], R12 ;  /* 0x0003000c05007388 */ /* 0x0007e80000000800 */
[----:B------:R4:W-:Y:S04]  /*0e00*/  STS [R4+0x700], R7 ;  /* 0x0007000704007388 */ /* 0x0009e80000000800 */
[----:B------:R5:W-:Y:S04]  /*0e10*/  STS [R3+0xb00], R2 ;  /* 0x000b000203007388 */ /* 0x000be80000000800 */
[----:B------:R-:W-:Y:S01]  /*0e20*/  STS [R6+0xf00], R9 ;  /* 0x000f000906007388 */ /* 0x000fe20000000800 */
[----:B-1----:R-:W-:-:S02]  /*0e30*/  LOP3.LUT R8, R16, 0x400, RZ, 0xfc, !PT ;  /* 0x0000040010087812 */ /* 0x002fc400078efcff */
[----:B------:R-:W-:Y:S02]  /*0e40*/  LOP3.LUT R10, R16, 0x800, RZ, 0xfc, !PT ;  /* 0x00000800100a7812 */ /* 0x000fe400078efcff */
[----:B--2---:R-:W-:Y:S02]  /*0e50*/  SHF.R.U32.HI R13, RZ, 0x8, R18 ;  /* 0x00000008ff0d7819 */ /* 0x004fe40000011612 */
[----:B------:R-:W-:Y:S02]  /*0e60*/  SHF.R.U32.HI R8, RZ, 0x6, R8 ;  /* 0x00000006ff087819 */ /* 0x000fe40000011608 */
[----:B------:R-:W-:Y:S02]  /*0e70*/  SHF.R.U32.HI R10, RZ, 0x6, R10 ;  /* 0x00000006ff0a7819 */ /* 0x000fe4000001160a */
[----:B---3--:R-:W-:Y:S02]  /*0e80*/  SGXT.U32 R5, R13, 0x2 ;  /* 0x000000020d05781a */ /* 0x008fe40000000000 */
[----:B------:R-:W-:-:S02]  /*0e90*/  LOP3.LUT R8, R8, 0x1c, RZ, 0xc0, !PT ;  /* 0x0000001c08087812 */ /* 0x000fc400078ec0ff */
[----:B------:R-:W-:Y:S02]  /*0ea0*/  LOP3.LUT R10, R10, 0x2c, RZ, 0xc0, !PT ;  /* 0x0000002c0a0a7812 */ /* 0x000fe400078ec0ff */
[----:B----4-:R-:W-:Y:S02]  /*0eb0*/  LOP3.LUT R4, R5, 0x3fc, R18, 0xf8, !PT ;  /* 0x000003fc05047812 */ /* 0x010fe400078ef812 */
[----:B------:R-:W-:Y:S01]  /*0ec0*/  LEA R5, R5, UR4, 0x2 ;  /* 0x0000000405057c11 */ /* 0x000fe2000f8e10ff */
[----:B------:R-:W-:Y:S01]  /*0ed0*/  VIADD R7, R8, UR4 ;  /* 0x0000000408077c36 */ /* 0x000fe20008000000 */
[----:B------:R-:W-:Y:S01]  /*0ee0*/  LEA R4, R4, UR4, 0x2 ;  /* 0x0000000404047c11 */ /* 0x000fe2000f8e10ff */
[----:B------:R-:W-:Y:S01]  /*0ef0*/  BAR.SYNC.DEFER_BLOCKING 0x0 ;  /* 0x0000000000007b1d */ /* 0x000fe20000010000 */
[----:B------:R-:W-:Y:S02]  /*0f00*/  VIADD R11, R10, UR4 ;  /* 0x000000040a0b7c36 */ /* 0x000fe40008000000 */
[----:B-----5:R-:W-:-:S02]  /*0f10*/  IMAD R3, R16, 0x4, R5 ;  /* 0x0000000410037824 */ /* 0x020fc400078e0205 */
[C---:B------:R-:W-:Y:S02]  /*0f20*/  IMAD R21, R16.reuse, 0x4, R7 ;  /* 0x0000000410157824 */ /* 0x040fe400078e0207 */
[----:B------:R-:W-:Y:S02]  /*0f30*/  IMAD R26, R16, 0x4, R11 ;  /* 0x00000004101a7824 */ /* 0x000fe400078e020b */
[C---:B------:R-:W-:Y:S01]  /*0f40*/  IMAD.HI R19, R24.reuse, 0x2aaaaaab, RZ ;  /* 0x2aaaaaab18137827 */ /* 0x040fe200078e02ff */
[C---:B------:R-:W-:Y:S02]  /*0f50*/  LOP3.LUT R17, R24.reuse, 0x8, RZ, 0xfc, !PT ;  /* 0x0000000818117812 */ /* 0x040fe400078efcff */
[----:B------:R-:W-:Y:S02]  /*0f60*/  LOP3.LUT R20, R24, 0x4, RZ, 0xfc, !PT ;  /* 0x0000000418147812 */ /* 0x000fe400078efcff */
[----:B------:R-:W-:Y:S01]  /*0f70*/  SHF.R.U32.HI R2, RZ, 0x1f, R19 ;  /* 0x0000001fff027819 */ /* 0x000fe20000011613 */
[----:B------:R-:W-:Y:S01]  /*0f80*/  IMAD.HI R18, R17, 0x2aaaaaab, RZ ;  /* 0x2aaaaaab11127827 */ /* 0x000fe200078e02ff */
[----:B------:R-:W-:Y:S04]  /*0f90*/  LDS R4, [R4] ;  /* 0x0000000004047984 */ /* 0x000fe80000000800 */
[----:B------:R-:W-:Y:S04]  /*0fa0*/  LDS R5, [R3+0x4] ;  /* 0x0000040003057984 */ /* 0x000fe80000000800 */
[----:B------:R-:W-:Y:S04]  /*0fb0*/  LDS R6, [R3+0x8] ;  /* 0x0000080003067984 */ /* 0x000fe80000000800 */
[----:B------:R1:W2:Y:S04]  /*0fc0*/  LDS R7, [R3+0xc] ;  /* 0x00000c0003077984 */ /* 0x0002a80000000800 */
[----:B------:R-:W-:Y:S04]  /*0fd0*/  LDS R8, [R21+0x1000] ;  /* 0x0010000015087984 */ /* 0x000fe80000000800 */
[----:B------:R-:W-:Y:S04]  /*0fe0*/  LDS R9, [R21+0x1004] ;  /* 0x0010040015097984 */ /* 0x000fe80000000800 */
[----:B------:R-:W-:Y:S04]  /*0ff0*/  LDS R10, [R21+0x1008] ;  /* 0x00100800150a7984 */ /* 0x000fe80000000800 */
[----:B------:R3:W4:Y:S04]  /*1000*/  LDS R11, [R21+0x100c] ;  /* 0x00100c00150b7984 */ /* 0x0007280000000800 */
[----:B------:R-:W-:Y:S04]  /*1010*/  LDS R12, [R26+0x2000] ;  /* 0x002000001a0c7984 */ /* 0x000fe80000000800 */
[----:B------:R-:W-:Y:S04]  /*1020*/  LDS R13, [R26+0x2004] ;  /* 0x002004001a0d7984 */ /* 0x000fe80000000800 */
[----:B------:R-:W-:Y:S04]  /*1030*/  LDS R14, [R26+0x2008] ;  /* 0x002008001a0e7984 */ /* 0x000fe80000000800 */
[----:B------:R5:W2:Y:S01]  /*1040*/  LDS R15, [R26+0x200c] ;  /* 0x00200c001a0f7984 */ /* 0x000aa20000000800 */
[----:B------:R-:W-:Y:S01]  /*1050*/  IMAD.HI R22, R20, 0x2aaaaaab, RZ ;  /* 0x2aaaaaab14167827 */ /* 0x000fe200078e02ff */
[----:B------:R-:W-:-:S02]  /*1060*/  LEA.HI.SX32 R19, R19, R2, 0x1c ;  /* 0x0000000213137211 */ /* 0x000fc400078fe2ff */
[----:B-1----:R-:W1:Y:S01]  /*1070*/  LDC.64 R2, c[0x0][0x238] ;  /* 0x00008e00ff027b82 */ /* 0x002e620000000a00 */
[----:B---3--:R-:W-:Y:S02]  /*1080*/  SHF.R.U32.HI R21, RZ, 0x1f, R18 ;  /* 0x0000001fff157819 */ /* 0x008fe40000011612 */
[----:B------:R-:W-:Y:S02]  /*1090*/  SHF.R.U32.HI R23, RZ, 0x1f, R22 ;  /* 0x0000001fff177819 */ /* 0x000fe40000011616 */
[----:B------:R-:W-:Y:S02]  /*10a0*/  LEA.HI.SX32 R18, R18, R21, 0x1c ;  /* 0x0000001512127211 */ /* 0x000fe400078fe2ff */
[----:B------:R-:W-:Y:S02]  /*10b0*/  LEA.HI.SX32 R21, R22, R23, 0x1c ;  /* 0x0000001716157211 */ /* 0x000fe400078fe2ff */
[----:B------:R-:W-:Y:S01]  /*10c0*/  ISETP.GE.AND P0, PT, R0, 0x400, PT ;  /* 0x000004000000780c */ /* 0x000fe20003f06270 */
[----:B------:R-:W-:-:S02]  /*10d0*/  IMAD R25, R19, -0x60, R24 ;  /* 0xffffffa013197824 */ /* 0x000fc400078e0218 */
[----:B------:R-:W-:Y:S01]  /*10e0*/  IMAD R23, R21, -0x60, R20 ;  /* 0xffffffa015177824 */ /* 0x000fe200078e0214 */
[----:B------:R-:W-:Y:S01]  /*10f0*/  ISETP.LT.AND P1, PT, R17, 0x180, !P0 ;  /* 0x000001801100780c */ /* 0x000fe20004721270 */
[----:B------:R-:W-:Y:S01]  /*1100*/  IMAD R17, R18, -0x60, R17 ;  /* 0xffffffa012117824 */ /* 0x000fe200078e0211 */
[C---:B------:R-:W-:Y:S01]  /*1110*/  ISETP.LT.AND P3, PT, R24.reuse, 0x180, !P0 ;  /* 0x000001801800780c */ /* 0x040fe20004761270 */
[--C-:B------:R-:W-:Y:S01]  /*1120*/  IMAD R22, R25, 0x400, R0.reuse ;  /* 0x0000040019167824 */ /* 0x100fe200078e0200 */
[----:B------:R-:W-:Y:S02]  /*1130*/  LOP3.LUT R24, R24, 0xc, RZ, 0xfc, !PT ;  /* 0x0000000c18187812 */ /* 0x000fe400078efcff */
[----:B------:R-:W-:Y:S01]  /*1140*/  ISETP.LT.AND P2, PT, R20, 0x180, !P0 ;  /* 0x000001801400780c */ /* 0x000fe20004741270 */
[--C-:B------:R-:W-:Y:S01]  /*1150*/  IMAD R20, R23, 0x400, R0.reuse ;  /* 0x0000040017147824 */ /* 0x100fe200078e0200 */
[----:B-----5:R-:W-:Y:S01]  /*1160*/  LOP3.LUT R26, R16, 0xc00, RZ, 0xfc, !PT ;  /* 0x00000c00101a7812 */ /* 0x020fe200078efcff */
[----:B------:R-:W-:Y:S01]  /*1170*/  IMAD R17, R17, 0x400, R0 ;  /* 0x0000040011117824 */ /* 0x000fe200078e0200 */
[----:B------:R-:W-:Y:S01]  /*1180*/  ISETP.LT.AND P0, PT, R24, 0x180, !P0 ;  /* 0x000001801800780c */ /* 0x000fe20004701270 */
[----:B------:R-:W-:Y:S01]  /*1190*/  IMAD R19, R19, 0x40000, R22 ;  /* 0x0004000013137824 */ /* 0x000fe200078e0216 */
[----:B------:R-:W-:Y:S01]  /*11a0*/  SHF.R.U32.HI R26, RZ, 0x6, R26 ;  /* 0x00000006ff1a7819 */ /* 0x000fe2000001161a */
[----:B------:R-:W-:-:S02]  /*11b0*/  IMAD R21, R21, 0x40000, R20 ;  /* 0x0004000015157824 */ /* 0x000fc400078e0214 */
[----:B------:R-:W-:Y:S01]  /*11c0*/  IMAD R17, R18, 0x40000, R17 ;  /* 0x0004000012117824 */ /* 0x000fe200078e0211 */
[----:B------:R-:W-:Y:S01]  /*11d0*/  LOP3.LUT R26, R26, 0x3c, RZ, 0xc0, !PT ;  /* 0x0000003c1a1a7812 */ /* 0x000fe200078ec0ff */
[----:B-1----:R-:W-:-:S04]  /*11e0*/  IMAD.WIDE R18, R19, 0x4, R2 ;  /* 0x0000000413127825 */ /* 0x002fc800078e0202 */
[--C-:B------:R-:W-:Y:S01]  /*11f0*/  IMAD.WIDE R20, R21, 0x4, R2.reuse ;  /* 0x0000000415147825 */ /* 0x100fe200078e0202 */
[----:B--2---:R1:W-:Y:S03]  /*1200*/  @P3 STG.E.128 desc[UR6][R18.64], R4 ;  /* 0x0000000412003986 */ /* 0x0043e6000c101d06 */
[----:B------:R-:W-:Y:S01]  /*1210*/  IMAD.WIDE R22, R17, 0x4, R2 ;  /* 0x0000000411167825 */ /* 0x000fe200078e0202 */
[----:B----4-:R1:W-:Y:S03]  /*1220*/  @P2 STG.E.128 desc[UR6][R20.64], R8 ;  /* 0x0000000814002986 */ /* 0x0103e6000c101d06 */
[----:B------:R-:W-:Y:S01]  /*1230*/  VIADD R25, R26, UR4 ;  /* 0x000000041a197c36 */ /* 0x000fe20008000000 */
[----:B0-----:R1:W-:Y:S03]  /*1240*/  @P1 STG.E.128 desc[UR6][R22.64], R12 ;  /* 0x0000000c16001986 */ /* 0x0013e6000c101d06 */
[----:B------:R-:W-:Y:S01]  /*1250*/  IMAD R25, R16, 0x4, R25 ;  /* 0x0000000410197824 */ /* 0x000fe200078e0219 */
[----:B------:R-:W-:Y:S06]  /*1260*/  @!P0 EXIT ;  /* 0x000000000000894d */ /* 0x000fec0003800000 */
[----:B-1----:R-:W-:Y:S01]  /*1270*/  LDS R4, [R25+0x3000] ;  /* 0x0030000019047984 */ /* 0x002fe20000000800 */
[----:B------:R-:W-:-:S03]  /*1280*/  IMAD.HI R8, R24, 0x2aaaaaab, RZ ;  /* 0x2aaaaaab18087827 */ /* 0x000fc600078e02ff */
[----:B------:R-:W-:Y:S02]  /*1290*/  LDS R5, [R25+0x3004] ;  /* 0x0030040019057984 */ /* 0x000fe40000000800 */
[----:B------:R-:W-:Y:S02]  /*12a0*/  SHF.R.U32.HI R9, RZ, 0x1f, R8 ;  /* 0x0000001fff097819 */ /* 0x000fe40000011608 */
[----:B------:R-:W-:Y:S02]  /*12b0*/  LDS R6, [R25+0x3008] ;  /* 0x0030080019067984 */ /* 0x000fe40000000800 */
[----:B------:R-:W-:Y:S02]  /*12c0*/  LEA.HI.SX32 R9, R8, R9, 0x1c ;  /* 0x0000000908097211 */ /* 0x000fe400078fe2ff */
[----:B------:R-:W0:Y:S03]  /*12d0*/  LDS R7, [R25+0x300c] ;  /* 0x00300c0019077984 */ /* 0x000e260000000800 */
[----:B------:R-:W-:-:S04]  /*12e0*/  IMAD R11, R9, -0x60, R24 ;  /* 0xffffffa0090b7824 */ /* 0x000fc800078e0218 */
[----:B------:R-:W-:-:S04]  /*12f0*/  IMAD R0, R11, 0x400, R0 ;  /* 0x000004000b007824 */ /* 0x000fc800078e0200 */
[----:B------:R-:W-:-:S04]  /*1300*/  IMAD R9, R9, 0x40000, R0 ;  /* 0x0004000009097824 */ /* 0x000fc800078e0200 */
[----:B------:R-:W-:-:S05]  /*1310*/  IMAD.WIDE R2, R9, 0x4, R2 ;  /* 0x0000000409027825 */ /* 0x000fca00078e0202 */
[----:B0-----:R-:W-:Y:S01]  /*1320*/  STG.E.128 desc[UR6][R2.64], R4 ;  /* 0x0000000402007986 */ /* 0x001fe2000c101d06 */
[----:B------:R-:W-:Y:S05]  /*1330*/  EXIT ;  /* 0x000000000000794d */ /* 0x000fea0003800000 */
.L_x_0:
[----:B------:R-:W-:-:S00]  /*1340*/  BRA `(.L_x_0) ;  /* 0xfffffffc00fc7947 */ /* 0x000fc0000383ffff */
[----:B------:R-:W-:-:S00]  /*1350*/  NOP ;  /* 0x0000000000007918 */ /* 0x000fc00000000000 */
        /* <DEDUP_REMOVED lines=10> */
.L_x_1:


//--------------------- .nv.global.init           --------------------------
	.section	.nv.global.init,"aw",@progbits
.nv.global.init:
	.type		_$_str,@object
	.size		_$_str,(_$_str_$_2 - _$_str)
_$_str:
        /*0000*/ 	.byte	0x5f, 0x5f, 0x43, 0x55, 0x44, 0x41, 0x5f, 0x46, 0x54, 0x5a, 0x00
	.type		_$_str_$_2,@object
	.size		_$_str_$_2,(.L_1 - _$_str_$_2)
_$_str_$_2:
        /*000b*/ 	.byte	0x5f, 0x5f, 0x43, 0x55, 0x44, 0x41, 0x5f, 0x50, 0x52, 0x45, 0x43, 0x5f, 0x53, 0x51, 0x52, 0x54
        /*001b*/ 	.byte	0x00
.L_1:


//--------------------- .nv.shared.triton_poi_fused__native_batch_norm_legit_no_training_relu_9 --------------------------
	.section	.nv.shared.triton_poi_fused__native_batch_norm_legit_no_training_relu_9,"aw",@nobits
	.sectionflags	@""
	.align	16
	.zero		1024


//--------------------- .nv.constant0.triton_poi_fused__native_batch_norm_legit_no_training_relu_9 --------------------------
	.section	.nv.constant0.triton_poi_fused__native_batch_norm_legit_no_training_relu_9,"a",@progbits
	.sectionflags	@""
	.align	4
.nv.constant0.triton_poi_fused__native_batch_norm_legit_no_training_relu_9:
	.zero		584
